	.headerflags	@"EF_CUDA_TEXMODE_UNIFIED EF_CUDA_64BIT_ADDRESS EF_CUDA_ACCELERATORS EF_CUDA_SM90 EF_CUDA_VIRTUAL_SM(EF_CUDA_SM90)"
	.elftype	@"ET_EXEC"


//--------------------- .nv.info                  --------------------------
	.section	.nv.info,"",@"SHT_CUDA_INFO"
	.align	4


	//----- nvinfo : EIATTR_REGCOUNT
	.align		4
        /*0000*/ 	.byte	0x04, 0x2f
        /*0002*/ 	.short	(.L_3 - .L_2)
	.align		4
.L_2:
        /*0004*/ 	.word	index@(triton_poi_fused__native_batch_norm_legit_no_training_add_relu_17)
        /*0008*/ 	.word	0x00000022


	//----- nvinfo : EIATTR_MIN_STACK_SIZE
	.align		4
.L_3:
        /*000c*/ 	.byte	0x04, 0x12
        /*000e*/ 	.short	(.L_5 - .L_4)
	.align		4
.L_4:
        /*0010*/ 	.word	index@(triton_poi_fused__native_batch_norm_legit_no_training_add_relu_17)
        /*0014*/ 	.word	0x00000000


	//----- nvinfo : EIATTR_FRAME_SIZE
	.align		4
.L_5:
        /*0018*/ 	.byte	0x04, 0x11
        /*001a*/ 	.short	(.L_7 - .L_6)
	.align		4
.L_6:
        /*001c*/ 	.word	index@(triton_poi_fused__native_batch_norm_legit_no_training_add_relu_17)
        /*0020*/ 	.word	0x00000000


	//----- nvinfo : EIATTR_MIN_STACK_SIZE
	.align		4
.L_7:
        /*0024*/ 	.byte	0x04, 0x12
        /*0026*/ 	.short	(.L_9 - .L_8)
	.align		4
.L_8:
        /*0028*/ 	.word	index@(triton_poi_fused__native_batch_norm_legit_no_training_add_relu_17)
        /*002c*/ 	.word	0x00000000
.L_9:


//--------------------- .nv.info.triton_poi_fused__native_batch_norm_legit_no_training_add_relu_17 --------------------------
	.section	.nv.info.triton_poi_fused__native_batch_norm_legit_no_training_add_relu_17,"",@"SHT_CUDA_INFO"
	.sectionflags	@""
	.align	4


	//----- nvinfo : EIATTR_CUDA_API_VERSION
	.align		4
        /*0000*/ 	.byte	0x04, 0x37
        /*0002*/ 	.short	(.L_11 - .L_10)
.L_10:
        /*0004*/ 	.word	0x0000007c


	//----- nvinfo : EIATTR_KPARAM_INFO
	.align		4
.L_11:
        /*0008*/ 	.byte	0x04, 0x17
        /*000a*/ 	.short	(.L_13 - .L_12)
.L_12:
        /*000c*/ 	.word	0x00000000
        /*0010*/ 	.short	0x0008
        /*0012*/ 	.short	0x003c
        /*0014*/ 	.byte	0x00, 0xf0, 0x11, 0x00


	//----- nvinfo : EIATTR_KPARAM_INFO
	.align		4
.L_13:
        /*0018*/ 	.byte	0x04, 0x17
        /*001a*/ 	.short	(.L_15 - .L_14)
.L_14:
        /*001c*/ 	.word	0x00000000
        /*0020*/ 	.short	0x0007
        /*0022*/ 	.short	0x0038
        /*0024*/ 	.byte	0x00, 0xf0, 0x11, 0x00


	//----- nvinfo : EIATTR_KPARAM_INFO
	.align		4
.L_15:
        /*0028*/ 	.byte	0x04, 0x17
        /*002a*/ 	.short	(.L_17 - .L_16)
.L_16:
        /*002c*/ 	.word	0x00000000
        /*0030*/ 	.short	0x0006
        /*0032*/ 	.short	0x0030
        /*0034*/ 	.byte	0x00, 0xf4, 0x21, 0x00


	//----- nvinfo : EIATTR_KPARAM_INFO
	.align		4
.L_17:
        /*0038*/ 	.byte	0x04, 0x17
        /*003a*/ 	.short	(.L_19 - .L_18)
.L_18:
        /*003c*/ 	.word	0x00000000
        /*0040*/ 	.short	0x0005
        /*0042*/ 	.short	0x0028
        /*0044*/ 	.byte	0x00, 0xf4, 0x21, 0x00


	//----- nvinfo : EIATTR_KPARAM_INFO
	.align		4
.L_19:
        /*0048*/ 	.byte	0x04, 0x17
        /*004a*/ 	.short	(.L_21 - .L_20)
.L_20:
        /*004c*/ 	.word	0x00000000
        /*0050*/ 	.short	0x0004
        /*0052*/ 	.short	0x0020
        /*0054*/ 	.byte	0x00, 0xf4, 0x21, 0x00


	//----- nvinfo : EIATTR_KPARAM_INFO
	.align		4
.L_21:
        /*0058*/ 	.byte	0x04, 0x17
        /*005a*/ 	.short	(.L_23 - .L_22)
.L_22:
        /*005c*/ 	.word	0x00000000
        /*0060*/ 	.short	0x0003
        /*0062*/ 	.short	0x0018
        /*0064*/ 	.byte	0x00, 0xf4, 0x21, 0x00


	//----- nvinfo : EIATTR_KPARAM_INFO
	.align		4
.L_23:
        /*0068*/ 	.byte	0x04, 0x17
        /*006a*/ 	.short	(.L_25 - .L_24)
.L_24:
        /*006c*/ 	.word	0x00000000
        /*0070*/ 	.short	0x0002
        /*0072*/ 	.short	0x0010
        /*0074*/ 	.byte	0x00, 0xf4, 0x21, 0x00


	//----- nvinfo : EIATTR_KPARAM_INFO
	.align		4
.L_25:
        /*0078*/ 	.byte	0x04, 0x17
        /*007a*/ 	.short	(.L_27 - .L_26)
.L_26:
        /*007c*/ 	.word	0x00000000
        /*0080*/ 	.short	0x0001
        /*0082*/ 	.short	0x0008
        /*0084*/ 	.byte	0x00, 0xf4, 0x21, 0x00


	//----- nvinfo : EIATTR_KPARAM_INFO
	.align		4
.L_27:
        /*0088*/ 	.byte	0x04, 0x17
        /*008a*/ 	.short	(.L_29 - .L_28)
.L_28:
        /*008c*/ 	.word	0x00000000
        /*0090*/ 	.short	0x0000
        /*0092*/ 	.short	0x0000
        /*0094*/ 	.byte	0x00, 0xf4, 0x21, 0x00


	//----- nvinfo : EIATTR_SPARSE_MMA_MASK
	.align		4
.L_29:
        /*0098*/ 	.byte	0x03, 0x50
        /*009a*/ 	.short	0x0000


	//----- nvinfo : EIATTR_MAXREG_COUNT
	.align		4
        /*009c*/ 	.byte	0x03, 0x1b
        /*009e*/ 	.short	0x00ff


	//----- nvinfo : EIATTR_EXIT_INSTR_OFFSETS
	.align		4
        /*00a0*/ 	.byte	0x04, 0x1c
        /*00a2*/ 	.short	(.L_31 - .L_30)


	//   ....[0]....
.L_30:
        /*00a4*/ 	.word	0x00000bd0


	//   ....[1]....
        /*00a8*/ 	.word	0x00000c20


	//----- nvinfo : EIATTR_REQNTID
	.align		4
.L_31:
        /*00ac*/ 	.byte	0x04, 0x10
        /*00ae*/ 	.short	(.L_33 - .L_32)
.L_32:
        /*00b0*/ 	.word	0x00000080
        /*00b4*/ 	.word	0x00000001
        /*00b8*/ 	.word	0x00000001


	//----- nvinfo : EIATTR_CBANK_PARAM_SIZE
	.align		4
.L_33:
        /*00bc*/ 	.byte	0x03, 0x19
        /*00be*/ 	.short	0x0040


	//----- nvinfo : EIATTR_PARAM_CBANK
	.align		4
        /*00c0*/ 	.byte	0x04, 0x0a
        /*00c2*/ 	.short	(.L_35 - .L_34)
	.align		4
.L_34:
        /*00c4*/ 	.word	index@(.nv.constant0.triton_poi_fused__native_batch_norm_legit_no_training_add_relu_17)
        /*00c8*/ 	.short	0x0210
        /*00ca*/ 	.short	0x0040


	//----- nvinfo : EIATTR_SW_WAR
	.align		4
.L_35:
        /*00cc*/ 	.byte	0x04, 0x36
        /*00ce*/ 	.short	(.L_37 - .L_36)
.L_36:
        /*00d0*/ 	.word	0x00000008
.L_37:


//--------------------- .nv.callgraph             --------------------------
	.section	.nv.callgraph,"",@"SHT_CUDA_CALLGRAPH"
	.align	4
	.sectionentsize	8
	.align		4
        /*0000*/ 	.word	0x00000000
	.align		4
        /*0004*/ 	.word	0xffffffff
	.align		4
        /*0008*/ 	.word	0x00000000
	.align		4
        /*000c*/ 	.word	0xfffffffe
	.align		4
        /*0010*/ 	.word	0x00000000
	.align		4
        /*0014*/ 	.word	0xfffffffd
	.align		4
        /*0018*/ 	.word	0x00000000
	.align		4
        /*001c*/ 	.word	0xfffffffc


//--------------------- .nv.constant4             --------------------------
	.section	.nv.constant4,"a",@progbits
	.align	8
	.align		8
.nv.constant4:
        /*0000*/ 	.dword	_$_str
	.align		8
        /*0008*/ 	.dword	_$_str_$_2


//--------------------- .text.triton_poi_fused__native_batch_norm_legit_no_training_add_relu_17 --------------------------
	.section	.text.triton_poi_fused__native_batch_norm_legit_no_training_add_relu_17,"ax",@progbits
	.sectionflags	@"SHF_BARRIERS=1"
	.align	128
        .global         triton_poi_fused__native_batch_norm_legit_no_training_add_relu_17
        .type           triton_poi_fused__native_batch_norm_legit_no_training_add_relu_17,@function
        .size           triton_poi_fused__native_batch_norm_legit_no_training_add_relu_17,(.L_x_1 - triton_poi_fused__native_batch_norm_legit_no_training_add_relu_17)
        .other          triton_poi_fused__native_batch_norm_legit_no_training_add_relu_17,@"STO_CUDA_ENTRY STV_DEFAULT"
triton_poi_fused__native_batch_norm_legit_no_training_add_relu_17:
.text.triton_poi_fused__native_batch_norm_legit_no_training_add_relu_17:
[----:B------:R-:W0:Y:S01]  /*0000*/  LDC R1, c[0x0][0x28] ;  /* 0x00000a00ff017b82 */ /* 0x000e220000000800 */
[----:B------:R-:W1:Y:S07]  /*0010*/  S2R R3, SR_CTAID.X ;  /* 0x0000000000037919 */ /* 0x000e6e0000002500 */
[----:B------:R-:W2:Y:S01]  /*0020*/  LDC.64 R16, c[0x0][0x218] ;  /* 0x00008600ff107b82 */ /* 0x000ea20000000a00 */
[----:B------:R-:W-:Y:S01]  /*0030*/  CS2R R6, SRZ ;  /* 0x0000000000067805 */ /* 0x000fe2000001ff00 */
[----:B------:R-:W3:Y:S01]  /*0040*/  S2R R0, SR_TID.X ;  /* 0x0000000000007919 */ /* 0x000ee20000002100 */
[----:B------:R-:W4:Y:S05]  /*0050*/  S2R R2, SR_CTAID.Y ;  /* 0x0000000000027919 */ /* 0x000f2a0000002600 */
[----:B------:R-:W5:Y:S08]  /*0060*/  LDC.64 R18, c[0x0][0x210] ;  /* 0x00008400ff127b82 */ /* 0x000f700000000a00 */
[----:B------:R-:W5:Y:S01]  /*0070*/  LDC.64 R24, c[0x0][0x220] ;  /* 0x00008800ff187b82 */ /* 0x000f620000000a00 */
[----:B------:R-:W-:-:S02]  /*0080*/  CS2R R12, SRZ ;  /* 0x00000000000c7805 */ /* 0x000fc4000001ff00 */
[----:B------:R-:W-:Y:S01]  /*0090*/  CS2R R14, SRZ ;  /* 0x00000000000e7805 */ /* 0x000fe2000001ff00 */
[----:B------:R-:W-:Y:S01]  /*00a0*/  ULDC.64 UR6, c[0x0][0x208] ;  /* 0x0000820000067ab9 */ /* 0x000fe20000000a00 */
[----:B------:R-:W-:-:S03]  /*00b0*/  CS2R R10, SRZ ;  /* 0x00000000000a7805 */ /* 0x000fc6000001ff00 */
[----:B------:R-:W5:Y:S01]  /*00c0*/  LDC.64 R30, c[0x0][0x230] ;  /* 0x00008c00ff1e7b82 */ /* 0x000f620000000a00 */
[----:B-1----:R-:W-:Y:S01]  /*00d0*/  IMAD.SHL.U32 R3, R3, 0x200, RZ ;  /* 0x0000020003037824 */ /* 0x002fe200078e00ff */
[----:B---3--:R-:W-:-:S04]  /*00e0*/  SHF.L.U32 R4, R0, 0x2, RZ ;  /* 0x0000000200047819 */ /* 0x008fc800000006ff */
[----:B------:R-:W-:Y:S01]  /*00f0*/  LOP3.LUT R23, R3, 0x1fc, R4, 0xf8, !PT ;  /* 0x000001fc03177812 */ /* 0x000fe200078ef804 */
[C---:B----4-:R-:W-:Y:S01]  /*0100*/  IMAD.SHL.U32 R20, R2.reuse, 0x2, RZ ;  /* 0x0000000202147824 */ /* 0x050fe200078e00ff */
[----:B------:R-:W-:Y:S02]  /*0110*/  CS2R R4, SRZ ;  /* 0x0000000000047805 */ /* 0x000fe4000001ff00 */
[C---:B------:R-:W-:Y:S01]  /*0120*/  ISETP.GE.AND P2, PT, R23.reuse, 0x200, PT ;  /* 0x000002001700780c */ /* 0x040fe20003f46270 */
[C---:B--2---:R-:W-:Y:S01]  /*0130*/  IMAD.WIDE R16, R23.reuse, 0x4, R16 ;  /* 0x0000000417107825 */ /* 0x044fe200078e0210 */
[----:B------:R-:W-:Y:S02]  /*0140*/  LEA R22, R2, R23, 0xa ;  /* 0x0000001702167211 */ /* 0x000fe400078e50ff */
[----:B------:R-:W-:Y:S01]  /*0150*/  ISETP.LT.AND P1, PT, R20, 0x100, !P2 ;  /* 0x000001001400780c */ /* 0x000fe20005721270 */
[----:B0----5:R-:W-:Y:S01]  /*0160*/  IMAD.WIDE R24, R23, 0x4, R24 ;  /* 0x0000000417187825 */ /* 0x021fe200078e0218 */
[----:B------:R-:W-:-:S03]  /*0170*/  IADD3 R21, R22, 0x200, RZ ;  /* 0x0000020016157810 */ /* 0x000fc60007ffe0ff */
[----:B------:R-:W-:-:S04]  /*0180*/  IMAD.WIDE R28, R22, 0x4, R18 ;  /* 0x00000004161c7825 */ /* 0x000fc800078e0212 */
[----:B------:R-:W-:Y:S01]  /*0190*/  IMAD.WIDE R26, R21, 0x4, R18 ;  /* 0x00000004151a7825 */ /* 0x000fe200078e0212 */
[----:B------:R0:W2:Y:S01]  /*01a0*/  @!P2 LDG.E.EL.128 R12, desc[UR6][R16.64] ;  /* 0x00000006100ca981 */ /* 0x0000a2000c2e1d00 */
[----:B------:R-:W-:Y:S02]  /*01b0*/  CS2R R18, SRZ ;  /* 0x0000000000127805 */ /* 0x000fe4000001ff00 */
[----:B------:R-:W-:Y:S01]  /*01c0*/  VIADD R8, R20, 0x1 ;  /* 0x0000000114087836 */ /* 0x000fe20000000000 */
[----:B------:R1:W2:Y:S04]  /*01d0*/  @P1 LDG.E.EL.128 R4, desc[UR6][R28.64] ;  /* 0x000000061c041981 */ /* 0x0002a8000c2e1d00 */
[----:B------:R-:W-:Y:S02]  /*01e0*/  ISETP.LT.AND P0, PT, R8, 0x100, !P2 ;  /* 0x000001000800780c */ /* 0x000fe40005701270 */
[----:B0-----:R-:W-:-:S06]  /*01f0*/  CS2R R16, SRZ ;  /* 0x0000000000107805 */ /* 0x001fcc000001ff00 */
[----:B------:R-:W1:Y:S01]  /*0200*/  @!P2 LDG.E.EL.128 R16, desc[UR6][R24.64] ;  /* 0x000000061810a981 */ /* 0x000e62000c2e1d00 */
[----:B------:R-:W-:-:S06]  /*0210*/  CS2R R8, SRZ ;  /* 0x0000000000087805 */ /* 0x000fcc000001ff00 */
[----:B------:R0:W3:Y:S01]  /*0220*/  @P0 LDG.E.EL.128 R8, desc[UR6][R26.64] ;  /* 0x000000061a080981 */ /* 0x0000e2000c2e1d00 */
[----:B------:R-:W-:-:S04]  /*0230*/  IMAD.WIDE R30, R23, 0x4, R30 ;  /* 0x00000004171e7825 */ /* 0x000fc800078e021e */
[----:B-1----:R-:W-:Y:S01]  /*0240*/  FADD R28, R16, 9.9999997473787516356e-06 ;  /* 0x3727c5ac101c7421 */ /* 0x002fe20000000000 */
[----:B------:R-:W-:-:S03]  /*0250*/  FADD R29, R17, 9.9999997473787516356e-06 ;  /* 0x3727c5ac111d7421 */ /* 0x000fc60000000000 */
[----:B------:R-:W1:Y:S01]  /*0260*/  MUFU.SQRT R16, R28 ;  /* 0x0000001c00107308 */ /* 0x000e620000002000 */
[----:B------:R-:W-:-:S07]  /*0270*/  FADD R17, R18, 9.9999997473787516356e-06 ;  /* 0x3727c5ac12117421 */ /* 0x000fce0000000000 */
[----:B------:R-:W4:Y:S01]  /*0280*/  MUFU.SQRT R24, R29 ;  /* 0x0000001d00187308 */ /* 0x000f220000002000 */
[----:B0-----:R-:W-:-:S07]  /*0290*/  FADD R26, R19, 9.9999997473787516356e-06 ;  /* 0x3727c5ac131a7421 */ /* 0x001fce0000000000 */
[----:B------:R-:W0:Y:S01]  /*02a0*/  MUFU.SQRT R17, R17 ;  /* 0x0000001100117308 */ /* 0x000e220000002000 */
[C---:B-1----:R-:W-:Y:S02]  /*02b0*/  FSETP.GT.AND P5, PT, R16.reuse, 8.50705917302346158658e+37, PT ;  /* 0x7e8000001000780b */ /* 0x042fe40003fa4000 */
[----:B------:R-:W-:Y:S01]  /*02c0*/  FSETP.GEU.AND P6, PT, R16, 1.175494350822287508e-38, PT ;  /* 0x008000001000780b */ /* 0x000fe20003fce000 */
[----:B------:R-:W-:Y:S01]  /*02d0*/  IMAD.MOV.U32 R19, RZ, RZ, 0x3e800000 ;  /* 0x3e800000ff137424 */ /* 0x000fe200078e00ff */
[----:B----4-:R-:W-:-:S03]  /*02e0*/  FSETP.GT.AND P3, PT, R24, 8.50705917302346158658e+37, PT ;  /* 0x7e8000001800780b */ /* 0x010fc60003f64000 */
[----:B------:R1:W4:Y:S01]  /*02f0*/  MUFU.SQRT R25, R26 ;  /* 0x0000001a00197308 */ /* 0x0003220000002000 */
[----:B------:R-:W-:Y:S02]  /*0300*/  FSEL R18, R19, 1, P5 ;  /* 0x3f80000013127808 */ /* 0x000fe40002800000 */
[----:B0-----:R-:W-:-:S03]  /*0310*/  FSETP.GT.AND P4, PT, R17, 8.50705917302346158658e+37, PT ;  /* 0x7e8000001100780b */ /* 0x001fc60003f84000 */
[----:B------:R-:W-:Y:S01]  /*0320*/  @P5 FMUL R16, R16, 0.25 ;  /* 0x3e80000010105820 */ /* 0x000fe20000400000 */
[----:B------:R-:W-:Y:S01]  /*0330*/  FSETP.GEU.AND P5, PT, R24, 1.175494350822287508e-38, PT ;  /* 0x008000001800780b */ /* 0x000fe20003fae000 */
[----:B------:R-:W-:Y:S01]  /*0340*/  @!P6 FMUL R18, R18, 16777216 ;  /* 0x4b8000001212e820 */ /* 0x000fe20000400000 */
[----:B-1----:R-:W-:Y:S01]  /*0350*/  FSEL R26, R19, 1, P3 ;  /* 0x3f800000131a7808 */ /* 0x002fe20001800000 */
[----:B------:R-:W-:Y:S01]  /*0360*/  @!P6 FMUL R16, R16, 16777216 ;  /* 0x4b8000001010e820 */ /* 0x000fe20000400000 */
[----:B------:R-:W-:Y:S01]  /*0370*/  FSETP.GEU.AND P6, PT, R17, 1.175494350822287508e-38, PT ;  /* 0x008000001100780b */ /* 0x000fe20003fce000 */
[----:B------:R-:W-:Y:S01]  /*0380*/  @P3 FMUL R24, R24, 0.25 ;  /* 0x3e80000018183820 */ /* 0x000fe20000400000 */
[----:B----4-:R-:W-:Y:S01]  /*0390*/  FSETP.GT.AND P3, PT, R25, 8.50705917302346158658e+37, PT ;  /* 0x7e8000001900780b */ /* 0x010fe20003f64000 */
[C---:B--2---:R-:W-:Y:S01]  /*03a0*/  FADD R7, -R15.reuse, R7 ;  /* 0x000000070f077221 */ /* 0x044fe20000000100 */
[----:B---3--:R-:W-:Y:S01]  /*03b0*/  FADD R15, -R15, R11 ;  /* 0x0000000b0f0f7221 */ /* 0x008fe20000000100 */
[----:B------:R-:W-:Y:S01]  /*03c0*/  FSEL R11, R19, 1, P4 ;  /* 0x3f800000130b7808 */ /* 0x000fe20002000000 */
[----:B------:R-:W-:Y:S01]  /*03d0*/  @P4 FMUL R17, R17, 0.25 ;  /* 0x3e80000011114820 */ /* 0x000fe20000400000 */
[----:B------:R-:W-:Y:S01]  /*03e0*/  FSETP.GEU.AND P4, PT, R25, 1.175494350822287508e-38, PT ;  /* 0x008000001900780b */ /* 0x000fe20003f8e000 */
[----:B------:R0:W-:Y:S05]  /*03f0*/  MUFU.RCP R27, R16 ;  /* 0x00000010001b7308 */ /* 0x0001ea0000001000 */
[----:B------:R-:W-:-:S02]  /*0400*/  @!P6 FMUL R17, R17, 16777216 ;  /* 0x4b8000001111e820 */ /* 0x000fc40000400000 */
[----:B------:R-:W-:Y:S02]  /*0410*/  @P3 FMUL R25, R25, 0.25 ;  /* 0x3e80000019193820 */ /* 0x000fe40000400000 */
[----:B------:R1:W2:Y:S01]  /*0420*/  MUFU.RCP R28, R17 ;  /* 0x00000011001c7308 */ /* 0x0002a20000001000 */
[----:B0-----:R-:W-:Y:S02]  /*0430*/  FADD R16, -R13, R5 ;  /* 0x000000050d107221 */ /* 0x001fe40000000100 */
[----:B------:R-:W-:Y:S01]  /*0440*/  @!P4 FMUL R25, R25, 16777216 ;  /* 0x4b8000001919c820 */ /* 0x000fe20000400000 */
[----:B-1----:R-:W-:Y:S01]  /*0450*/  FADD R17, -R13, R9 ;  /* 0x000000090d117221 */ /* 0x002fe20000000100 */
[C---:B------:R-:W-:Y:S01]  /*0460*/  FADD R13, -R12.reuse, R4 ;  /* 0x000000040c0d7221 */ /* 0x040fe20000000100 */
[----:B------:R-:W-:Y:S02]  /*0470*/  FADD R12, -R12, R8 ;  /* 0x000000080c0c7221 */ /* 0x000fe40000000100 */
[----:B------:R-:W0:Y:S01]  /*0480*/  LDC.64 R8, c[0x0][0x228] ;  /* 0x00008a00ff087b82 */ /* 0x000e220000000a00 */
[----:B------:R-:W1:Y:S01]  /*0490*/  MUFU.RCP R25, R25 ;  /* 0x0000001900197308 */ /* 0x000e620000001000 */
[----:B------:R-:W-:Y:S01]  /*04a0*/  @!P5 FMUL R24, R24, 16777216 ;  /* 0x4b8000001818d820 */ /* 0x000fe20000400000 */
[----:B------:R-:W-:-:S06]  /*04b0*/  FSEL R4, R19, 1, P3 ;  /* 0x3f80000013047808 */ /* 0x000fcc0001800000 */
[----:B------:R-:W3:Y:S01]  /*04c0*/  MUFU.RCP R5, R24 ;  /* 0x0000001800057308 */ /* 0x000ee20000001000 */
[----:B------:R-:W-:Y:S01]  /*04d0*/  @!P6 FMUL R11, R11, 16777216 ;  /* 0x4b8000000b0be820 */ /* 0x000fe20000400000 */
[----:B------:R-:W-:Y:S01]  /*04e0*/  @!P4 FMUL R4, R4, 16777216 ;  /* 0x4b8000000404c820 */ /* 0x000fe20000400000 */
[----:B------:R-:W-:Y:S01]  /*04f0*/  FADD R6, -R14, R6 ;  /* 0x000000060e067221 */ /* 0x000fe20000000100 */
[----:B------:R-:W-:Y:S01]  /*0500*/  @!P5 FMUL R26, R26, 16777216 ;  /* 0x4b8000001a1ad820 */ /* 0x000fe20000400000 */
[----:B--2---:R-:W-:Y:S01]  /*0510*/  FMUL R11, R28, R11 ;  /* 0x0000000b1c0b7220 */ /* 0x004fe20000400000 */
[----:B-1----:R-:W-:Y:S01]  /*0520*/  FMUL R4, R25, R4 ;  /* 0x0000000419047220 */ /* 0x002fe20000400000 */
[----:B------:R-:W-:Y:S02]  /*0530*/  FADD R10, -R14, R10 ;  /* 0x0000000a0e0a7221 */ /* 0x000fe40000000100 */
[----:B------:R-:W-:Y:S01]  /*0540*/  FMUL R14, R11, R6 ;  /* 0x000000060b0e7220 */ /* 0x000fe20000400000 */
[----:B------:R-:W-:Y:S01]  /*0550*/  FMUL R27, R27, R18 ;  /* 0x000000121b1b7220 */ /* 0x000fe20000400000 */
[C---:B------:R-:W-:Y:S01]  /*0560*/  FMUL R19, R4.reuse, R7 ;  /* 0x0000000704137220 */ /* 0x040fe20000400000 */
[----:B------:R-:W-:Y:S01]  /*0570*/  FMUL R15, R4, R15 ;  /* 0x0000000f040f7220 */ /* 0x000fe20000400000 */
[----:B------:R-:W-:Y:S01]  /*0580*/  CS2R R6, SRZ ;  /* 0x0000000000067805 */ /* 0x000fe2000001ff00 */
[----:B---3--:R-:W-:Y:S01]  /*0590*/  FMUL R26, R5, R26 ;  /* 0x0000001a051a7220 */ /* 0x008fe20000400000 */
[----:B------:R-:W-:Y:S01]  /*05a0*/  CS2R R4, SRZ ;  /* 0x0000000000047805 */ /* 0x000fe2000001ff00 */
[----:B0-----:R-:W-:-:S04]  /*05b0*/  IMAD.WIDE R8, R23, 0x4, R8 ;  /* 0x0000000417087825 */ /* 0x001fc800078e0208 */
[----:B------:R-:W-:Y:S01]  /*05c0*/  FMUL R18, R11, R10 ;  /* 0x0000000a0b127220 */ /* 0x000fe20000400000 */
[----:B------:R-:W-:Y:S01]  /*05d0*/  CS2R R10, SRZ ;  /* 0x00000000000a7805 */ /* 0x000fe2000001ff00 */
[----:B------:R-:W0:Y:S01]  /*05e0*/  LDC.64 R28, c[0x0][0x238] ;  /* 0x00008e00ff1c7b82 */ /* 0x000e220000000a00 */
[----:B------:R1:W2:Y:S02]  /*05f0*/  @!P2 LDG.E.EL.128 R4, desc[UR6][R8.64] ;  /* 0x000000060804a981 */ /* 0x0002a4000c2e1d00 */
[----:B-1----:R-:W-:-:S06]  /*0600*/  CS2R R8, SRZ ;  /* 0x0000000000087805 */ /* 0x002fcc000001ff00 */
[----:B------:R-:W2:Y:S01]  /*0610*/  @!P2 LDG.E.EL.128 R8, desc[UR6][R30.64] ;  /* 0x000000061e08a981 */ /* 0x000ea2000c2e1d00 */
[----:B------:R-:W1:Y:S01]  /*0620*/  S2UR UR5, SR_CgaCtaId ;  /* 0x00000000000579c3 */ /* 0x000e620000008800 */
[-CC-:B--2---:R-:W-:Y:S01]  /*0630*/  FFMA R23, R15, R7.reuse, R11.reuse ;  /* 0x000000070f177223 */ /* 0x184fe2000000000b */
[----:B------:R-:W-:Y:S01]  /*0640*/  FFMA R7, R19, R7, R11 ;  /* 0x0000000713077223 */ /* 0x000fe2000000000b */
[C---:B------:R-:W-:Y:S01]  /*0650*/  FMUL R11, R27.reuse, R13 ;  /* 0x0000000d1b0b7220 */ /* 0x040fe20000400000 */
[--C-:B------:R-:W-:Y:S01]  /*0660*/  FFMA R24, R18, R6, R10.reuse ;  /* 0x0000000612187223 */ /* 0x100fe2000000000a */
[----:B------:R-:W-:Y:S01]  /*0670*/  FMUL R27, R27, R12 ;  /* 0x0000000c1b1b7220 */ /* 0x000fe20000400000 */
[----:B------:R-:W-:Y:S01]  /*0680*/  FFMA R6, R14, R6, R10 ;  /* 0x000000060e067223 */ /* 0x000fe2000000000a */
[----:B------:R-:W-:Y:S02]  /*0690*/  CS2R R12, SRZ ;  /* 0x00000000000c7805 */ /* 0x000fe4000001ff00 */
[----:B------:R-:W-:Y:S01]  /*06a0*/  CS2R R14, SRZ ;  /* 0x00000000000e7805 */ /* 0x000fe2000001ff00 */
[----:B0-----:R-:W-:-:S05]  /*06b0*/  IMAD.WIDE R18, R22, 0x4, R28 ;  /* 0x0000000416127825 */ /* 0x001fca00078e021c */
[----:B------:R0:W2:Y:S01]  /*06c0*/  @P1 LDG.E.EL.128 R12, desc[UR6][R18.64] ;  /* 0x00000006120c1981 */ /* 0x0000a2000c2e1d00 */
[C---:B------:R-:W-:Y:S01]  /*06d0*/  FMUL R10, R26.reuse, R16 ;  /* 0x000000101a0a7220 */ /* 0x040fe20000400000 */
[----:B------:R-:W-:Y:S01]  /*06e0*/  FMUL R26, R26, R17 ;  /* 0x000000111a1a7220 */ /* 0x000fe20000400000 */
[----:B------:R-:W-:Y:S01]  /*06f0*/  CS2R R16, SRZ ;  /* 0x0000000000107805 */ /* 0x000fe2000001ff00 */
[----:B------:R-:W-:Y:S01]  /*0700*/  IMAD.WIDE R28, R21, 0x4, R28 ;  /* 0x00000004151c7825 */ /* 0x000fe200078e021c */
[----:B0-----:R-:W-:-:S06]  /*0710*/  CS2R R18, SRZ ;  /* 0x0000000000127805 */ /* 0x001fcc000001ff00 */
[----:B------:R-:W3:Y:S01]  /*0720*/  @P0 LDG.E.EL.128 R16, desc[UR6][R28.64] ;  /* 0x000000061c100981 */ /* 0x000ee2000c2e1d00 */
[-CC-:B------:R-:W-:Y:S01]  /*0730*/  FFMA R26, R26, R5.reuse, R9.reuse ;  /* 0x000000051a1a7223 */ /* 0x180fe20000000009 */
[----:B------:R-:W-:Y:S01]  /*0740*/  FFMA R10, R10, R5, R9 ;  /* 0x000000050a0a7223 */ /* 0x000fe20000000009 */
[-CC-:B------:R-:W-:Y:S01]  /*0750*/  FFMA R11, R11, R4.reuse, R8.reuse ;  /* 0x000000040b0b7223 */ /* 0x180fe20000000008 */
[----:B------:R-:W-:Y:S01]  /*0760*/  FFMA R27, R27, R4, R8 ;  /* 0x000000041b1b7223 */ /* 0x000fe20000000008 */
[----:B------:R-:W-:Y:S01]  /*0770*/  UMOV UR4, 0x400 ;  /* 0x0000040000047882 */ /* 0x000fe20000000000 */
[----:B------:R-:W-:Y:S01]  /*0780*/  SHF.L.U32 R4, R0, 0x3, RZ ;  /* 0x0000000300047819 */ /* 0x000fe200000006ff */
[----:B-1----:R-:W-:-:S03]  /*0790*/  UPRMT UR4, UR5, 0x654, UR4 ;  /* 0x0000065405047896 */ /* 0x002fc60008000004 */
[----:B------:R-:W-:Y:S02]  /*07a0*/  LOP3.LUT R4, R4, 0x3f8, RZ, 0xc0, !PT ;  /* 0x000003f804047812 */ /* 0x000fe400078ec0ff */
[----:B------:R-:W-:-:S04]  /*07b0*/  LOP3.LUT R0, R3, 0x7f, R0, 0xf8, !PT ;  /* 0x0000007f03007812 */ /* 0x000fc800078ef800 */
[----:B------:R-:W-:Y:S01]  /*07c0*/  LOP3.LUT R3, R0, 0x80, RZ, 0xfc, !PT ;  /* 0x0000008000037812 */ /* 0x000fe200078efcff */
[C---:B--2---:R-:W-:Y:S01]  /*07d0*/  FADD R5, R6.reuse, R14 ;  /* 0x0000000e06057221 */ /* 0x044fe20000000000 */
[----:B------:R-:W-:Y:S02]  /*07e0*/  FSETP.GEU.AND P0, PT, R6, -R14, PT ;  /* 0x8000000e0600720b */ /* 0x000fe40003f0e000 */
[----:B------:R-:W-:Y:S02]  /*07f0*/  FSETP.GEU.AND P2, PT, R11, -R12, PT ;  /* 0x8000000c0b00720b */ /* 0x000fe40003f4e000 */
[----:B------:R-:W-:Y:S01]  /*0800*/  FSEL R5, R5, RZ, P0 ;  /* 0x000000ff05057208 */ /* 0x000fe20000000000 */
[----:B------:R-:W-:Y:S01]  /*0810*/  FADD R11, R11, R12 ;  /* 0x0000000c0b0b7221 */ /* 0x000fe20000000000 */
[C---:B------:R-:W-:Y:S01]  /*0820*/  FSETP.GEU.AND P1, PT, R10.reuse, -R13, PT ;  /* 0x8000000d0a00720b */ /* 0x040fe20003f2e000 */
[----:B------:R-:W-:Y:S01]  /*0830*/  FADD R10, R10, R13 ;  /* 0x0000000d0a0a7221 */ /* 0x000fe20000000000 */
[C---:B------:R-:W-:Y:S01]  /*0840*/  FSETP.GEU.AND P0, PT, R7.reuse, -R15, PT ;  /* 0x8000000f0700720b */ /* 0x040fe20003f0e000 */
[----:B------:R-:W-:Y:S01]  /*0850*/  FADD R7, R7, R15 ;  /* 0x0000000f07077221 */ /* 0x000fe20000000000 */
[----:B------:R-:W-:-:S02]  /*0860*/  FSEL R11, R11, RZ, P2 ;  /* 0x000000ff0b0b7208 */ /* 0x000fc40001000000 */
[----:B------:R-:W-:Y:S02]  /*0870*/  FSEL R9, R10, RZ, P1 ;  /* 0x000000ff0a097208 */ /* 0x000fe40000800000 */
[----:B------:R-:W-:Y:S02]  /*0880*/  FSEL R7, R7, RZ, P0 ;  /* 0x000000ff07077208 */ /* 0x000fe40000000000 */
[C---:B---3--:R-:W-:Y:S01]  /*0890*/  FSETP.GEU.AND P3, PT, R27.reuse, -R16, PT ;  /* 0x800000101b00720b */ /* 0x048fe20003f6e000 */
[----:B------:R-:W-:Y:S01]  /*08a0*/  FADD R16, R27, R16 ;  /* 0x000000101b107221 */ /* 0x000fe20000000000 */
[C---:B------:R-:W-:Y:S01]  /*08b0*/  FSETP.GEU.AND P2, PT, R26.reuse, -R17, PT ;  /* 0x800000111a00720b */ /* 0x040fe20003f4e000 */
[----:B------:R-:W-:Y:S01]  /*08c0*/  FADD R17, R26, R17 ;  /* 0x000000111a117221 */ /* 0x000fe20000000000 */
[C---:B------:R-:W-:Y:S01]  /*08d0*/  FSETP.GEU.AND P1, PT, R24.reuse, -R18, PT ;  /* 0x800000121800720b */ /* 0x040fe20003f2e000 */
[----:B------:R-:W-:Y:S01]  /*08e0*/  FADD R18, R24, R18 ;  /* 0x0000001218127221 */ /* 0x000fe20000000000 */
[C---:B------:R-:W-:Y:S01]  /*08f0*/  FSETP.GEU.AND P0, PT, R23.reuse, -R19, PT ;  /* 0x800000131700720b */ /* 0x040fe20003f0e000 */
[----:B------:R-:W-:Y:S01]  /*0900*/  FADD R19, R23, R19 ;  /* 0x0000001317137221 */ /* 0x000fe20000000000 */
[----:B------:R-:W-:-:S02]  /*0910*/  LEA R12, R4, UR4, 0x3 ;  /* 0x00000004040c7c11 */ /* 0x000fc4000f8e18ff */
[----:B------:R-:W-:Y:S02]  /*0920*/  FSEL R15, R16, RZ, P3 ;  /* 0x000000ff100f7208 */ /* 0x000fe40001800000 */
[----:B------:R-:W-:Y:S02]  /*0930*/  FSEL R17, R17, RZ, P2 ;  /* 0x000000ff11117208 */ /* 0x000fe40001000000 */
[----:B------:R-:W-:Y:S02]  /*0940*/  FSEL R21, R18, RZ, P1 ;  /* 0x000000ff12157208 */ /* 0x000fe40000800000 */
[----:B------:R-:W-:Y:S01]  /*0950*/  FSEL R19, R19, RZ, P0 ;  /* 0x000000ff13137208 */ /* 0x000fe20000000000 */
[----:B------:R-:W-:Y:S04]  /*0960*/  STS [R12], R11 ;  /* 0x0000000b0c007388 */ /* 0x000fe80000000800 */
[----:B------:R-:W-:Y:S04]  /*0970*/  STS [R12+0x10], R9 ;  /* 0x000010090c007388 */ /* 0x000fe80000000800 */
[----:B------:R0:W-:Y:S04]  /*0980*/  STS [R12+0x20], R5 ;  /* 0x000020050c007388 */ /* 0x0001e80000000800 */
[----:B------:R-:W-:Y:S04]  /*0990*/  STS [R12+0x30], R7 ;  /* 0x000030070c007388 */ /* 0x000fe80000000800 */
[----:B------:R1:W-:Y:S04]  /*09a0*/  STS [R12+0x4], R15 ;  /* 0x0000040f0c007388 */ /* 0x0003e80000000800 */
[----:B------:R-:W-:Y:S04]  /*09b0*/  STS [R12+0x14], R17 ;  /* 0x000014110c007388 */ /* 0x000fe80000000800 */
[----:B------:R-:W-:Y:S04]  /*09c0*/  STS [R12+0x24], R21 ;  /* 0x000024150c007388 */ /* 0x000fe80000000800 */
[----:B------:R2:W-:Y:S01]  /*09d0*/  STS [R12+0x34], R19 ;  /* 0x000034130c007388 */ /* 0x0005e20000000800 */
[----:B------:R-:W-:Y:S01]  /*09e0*/  IADD3 R13, R4, UR4, R4 ;  /* 0x00000004040d7c10 */ /* 0x000fe2000fffe004 */
[----:B------:R-:W-:Y:S01]  /*09f0*/  BAR.SYNC.DEFER_BLOCKING 0x0 ;  /* 0x0000000000007b1d */ /* 0x000fe20000010000 */
[----:B------:R-:W-:Y:S01]  /*0a00*/  SHF.R.S32.HI R4, RZ, 0x1e, R2 ;  /* 0x0000001eff047819 */ /* 0x000fe20000011402 */
[----:B0-----:R-:W-:-:S03]  /*0a10*/  IMAD.SHL.U32 R5, R2, 0x2, RZ ;  /* 0x0000000202057824 */ /* 0x001fc600078e00ff */
[----:B------:R-:W-:-:S04]  /*0a20*/  SGXT R4, R4, 0x1 ;  /* 0x000000010404781a */ /* 0x000fc80000000200 */
[----:B------:R-:W-:Y:S02]  /*0a30*/  LEA.HI R14, R4, R5, RZ, 0x6 ;  /* 0x00000005040e7211 */ /* 0x000fe400078f30ff */
[----:B------:R-:W0:Y:S01]  /*0a40*/  LDC.64 R4, c[0x0][0x240] ;  /* 0x00009000ff047b82 */ /* 0x000e220000000a00 */
[----:B------:R-:W3:Y:S04]  /*0a50*/  LDS.64 R10, [R13] ;  /* 0x000000000d0a7984 */ /* 0x000ee80000000a00 */
[----:B------:R-:W4:Y:S04]  /*0a60*/  LDS.64 R8, [R13+0x800] ;  /* 0x000800000d087984 */ /* 0x000f280000000a00 */
[----:B------:R-:W5:Y:S01]  /*0a70*/  LDS.64 R6, [R13+0x1000] ;  /* 0x001000000d067984 */ /* 0x000f620000000a00 */
[----:B-1----:R-:W-:Y:S01]  /*0a80*/  SHF.L.U32 R15, R14, 0x9, RZ ;  /* 0x000000090e0f7819 */ /* 0x002fe200000006ff */
[----:B--2---:R-:W-:Y:S01]  /*0a90*/  IMAD.SHL.U32 R19, R2, 0x2, RZ ;  /* 0x0000000202137824 */ /* 0x004fe200078e00ff */
[----:B------:R-:W-:-:S02]  /*0aa0*/  LOP3.LUT R14, R14, 0xffffffc0, RZ, 0xc0, !PT ;  /* 0xffffffc00e0e7812 */ /* 0x000fc400078ec0ff */
[----:B------:R-:W-:Y:S02]  /*0ab0*/  LOP3.LUT R15, R15, 0xffff8000, RZ, 0xc0, !PT ;  /* 0xffff80000f0f7812 */ /* 0x000fe400078ec0ff */
[----:B------:R-:W-:Y:S02]  /*0ac0*/  ISETP.GE.AND P0, PT, R20, 0x100, PT ;  /* 0x000001001400780c */ /* 0x000fe40003f06270 */
[C---:B------:R-:W-:Y:S02]  /*0ad0*/  LOP3.LUT R2, R0.reuse, 0x100, RZ, 0xfc, !PT ;  /* 0x0000010000027812 */ /* 0x040fe400078efcff */
[----:B------:R-:W-:Y:S02]  /*0ae0*/  IADD3 R19, R15, R19, -R14 ;  /* 0x000000130f137210 */ /* 0x000fe40007ffe80e */
[C---:B------:R-:W-:Y:S02]  /*0af0*/  LOP3.LUT R12, R0.reuse, 0x180, RZ, 0xfc, !PT ;  /* 0x00000180000c7812 */ /* 0x040fe400078efcff */
[----:B------:R-:W-:-:S02]  /*0b00*/  ISETP.LT.AND P3, PT, R0, 0x200, !P0 ;  /* 0x000002000000780c */ /* 0x000fc40004761270 */
[C---:B------:R-:W-:Y:S02]  /*0b10*/  ISETP.LT.AND P2, PT, R3.reuse, 0x200, !P0 ;  /* 0x000002000300780c */ /* 0x040fe40004741270 */
[----:B------:R-:W-:Y:S02]  /*0b20*/  ISETP.LT.AND P1, PT, R2, 0x200, !P0 ;  /* 0x000002000200780c */ /* 0x000fe40004721270 */
[-C--:B------:R-:W-:Y:S02]  /*0b30*/  LEA R15, R0, R19.reuse, 0x6 ;  /* 0x00000013000f7211 */ /* 0x080fe400078e30ff */
[----:B------:R-:W-:Y:S01]  /*0b40*/  ISETP.LT.AND P0, PT, R12, 0x200, !P0 ;  /* 0x000002000c00780c */ /* 0x000fe20004701270 */
[----:B------:R-:W-:Y:S01]  /*0b50*/  IMAD R17, R3, 0x40, R19 ;  /* 0x0000004003117824 */ /* 0x000fe200078e0213 */
[----:B------:R-:W-:Y:S01]  /*0b60*/  LEA R21, R2, R19, 0x6 ;  /* 0x0000001302157211 */ /* 0x000fe200078e30ff */
[----:B0-----:R-:W-:-:S04]  /*0b70*/  IMAD.WIDE R2, R15, 0x4, R4 ;  /* 0x000000040f027825 */ /* 0x001fc800078e0204 */
[----:B------:R-:W-:-:S04]  /*0b80*/  IMAD.WIDE R14, R17, 0x4, R4 ;  /* 0x00000004110e7825 */ /* 0x000fc800078e0204 */
[----:B------:R-:W-:Y:S01]  /*0b90*/  IMAD.WIDE R16, R21, 0x4, R4 ;  /* 0x0000000415107825 */ /* 0x000fe200078e0204 */
[----:B---3--:R0:W-:Y:S04]  /*0ba0*/  @P3 STG.E.64 desc[UR6][R2.64], R10 ;  /* 0x0000000a02003986 */ /* 0x0081e8000c101b06 */
[----:B----4-:R0:W-:Y:S04]  /*0bb0*/  @P2 STG.E.64 desc[UR6][R14.64], R8 ;  /* 0x000000080e002986 */ /* 0x0101e8000c101b06 */
[----:B-----5:R0:W-:Y:S02]  /*0bc0*/  @P1 STG.E.64 desc[UR6][R16.64], R6 ;  /* 0x0000000610001986 */ /* 0x0201e4000c101b06 */
[----:B0-----:R-:W-:Y:S05]  /*0bd0*/  @!P0 EXIT ;  /* 0x000000000000894d */ /* 0x001fea0003800000 */
[----:B0-----:R-:W0:Y:S01]  /*0be0*/  LDS.64 R2, [R13+0x1800] ;  /* 0x001800000d027984 */ /* 0x001e220000000a00 */
[----:B------:R-:W-:-:S04]  /*0bf0*/  IMAD R19, R12, 0x40, R19 ;  /* 0x000000400c137824 */ /* 0x000fc800078e0213 */
[----:B------:R-:W-:-:S05]  /*0c00*/  IMAD.WIDE R4, R19, 0x4, R4 ;  /* 0x0000000413047825 */ /* 0x000fca00078e0204 */
[----:B0-----:R-:W-:Y:S01]  /*0c10*/  STG.E.64 desc[UR6][R4.64], R2 ;  /* 0x0000000204007986 */ /* 0x001fe2000c101b06 */
[----:B------:R-:W-:Y:S05]  /*0c20*/  EXIT ;  /* 0x000000000000794d */ /* 0x000fea0003800000 */
.L_x_0:
[----:B------:R-:W-:-:S00]  /*0c30*/  BRA `(.L_x_0) ;  /* 0xfffffffc00fc7947 */ /* 0x000fc0000383ffff */
[----:B------:R-:W-:-:S00]  /*0c40*/  NOP ;  /* 0x0000000000007918 */ /* 0x000fc00000000000 */
        /* <DEDUP_REMOVED lines=11> */
.L_x_1:


//--------------------- .nv.global.init           --------------------------
	.section	.nv.global.init,"aw",@progbits
.nv.global.init:
	.type		_$_str,@object
	.size		_$_str,(_$_str_$_2 - _$_str)
_$_str:
        /*0000*/ 	.byte	0x5f, 0x5f, 0x43, 0x55, 0x44, 0x41, 0x5f, 0x46, 0x54, 0x5a, 0x00
	.type		_$_str_$_2,@object
	.size		_$_str_$_2,(.L_1 - _$_str_$_2)
_$_str_$_2:
        /*000b*/ 	.byte	0x5f, 0x5f, 0x43, 0x55, 0x44, 0x41, 0x5f, 0x50, 0x52, 0x45, 0x43, 0x5f, 0x53, 0x51, 0x52, 0x54
        /*001b*/ 	.byte	0x00
.L_1:


//--------------------- .nv.shared.triton_poi_fused__native_batch_norm_legit_no_training_add_relu_17 --------------------------
	.section	.nv.shared.triton_poi_fused__native_batch_norm_legit_no_training_add_relu_17,"aw",@nobits
	.sectionflags	@""
	.align	16
	.zero		1024


//--------------------- .nv.constant0.triton_poi_fused__native_batch_norm_legit_no_training_add_relu_17 --------------------------
	.section	.nv.constant0.triton_poi_fused__native_batch_norm_legit_no_training_add_relu_17,"a",@progbits
	.sectionflags	@""
	.align	4
.nv.constant0.triton_poi_fused__native_batch_norm_legit_no_training_add_relu_17:
	.zero		592
